//
// Generated by NVIDIA NVVM Compiler
//
// Compiler Build ID: CL-36424714
// Cuda compilation tools, release 13.0, V13.0.88
// Based on NVVM 20.0.0
//

.version 9.0
.target sm_100
.address_size 64

	// .globl	_Z12gpu_version2IfEvPKT_PS0_S2_iii
// _ZZ12gpu_version2IfEvPKT_PS0_S2_iiiE4smem has been demoted

.visible .entry _Z12gpu_version2IfEvPKT_PS0_S2_iii(
	.param .u64 .ptr .align 1 _Z12gpu_version2IfEvPKT_PS0_S2_iii_param_0,
	.param .u64 .ptr .align 1 _Z12gpu_version2IfEvPKT_PS0_S2_iii_param_1,
	.param .u64 .ptr .align 1 _Z12gpu_version2IfEvPKT_PS0_S2_iii_param_2,
	.param .u32 _Z12gpu_version2IfEvPKT_PS0_S2_iii_param_3,
	.param .u32 _Z12gpu_version2IfEvPKT_PS0_S2_iii_param_4,
	.param .u32 _Z12gpu_version2IfEvPKT_PS0_S2_iii_param_5
)
{
	.reg .pred 	%p<16>;
	.reg .b32 	%r<42>;
	.reg .b32 	%f<91>;
	.reg .b64 	%rd<40>;
	// demoted variable
	.shared .align 4 .b8 _ZZ12gpu_version2IfEvPKT_PS0_S2_iiiE4smem[4096];
	ld.param.u64 	%rd14, [_Z12gpu_version2IfEvPKT_PS0_S2_iii_param_0];
	ld.param.u64 	%rd12, [_Z12gpu_version2IfEvPKT_PS0_S2_iii_param_1];
	ld.param.u64 	%rd13, [_Z12gpu_version2IfEvPKT_PS0_S2_iii_param_2];
	ld.param.u32 	%r23, [_Z12gpu_version2IfEvPKT_PS0_S2_iii_param_3];
	ld.param.u32 	%r24, [_Z12gpu_version2IfEvPKT_PS0_S2_iii_param_4];
	ld.param.u32 	%r25, [_Z12gpu_version2IfEvPKT_PS0_S2_iii_param_5];
	cvta.to.global.u64 	%rd1, %rd14;
	mov.u32 	%r1, %tid.x;
	mov.u32 	%r26, %ctaid.x;
	cvt.u64.u32 	%rd2, %r26;
	setp.lt.s32 	%p1, %r24, 1;
	mov.f32 	%f90, 0f00000000;
	@%p1 bra 	$L__BB0_13;
	cvt.u64.u32 	%rd15, %r1;
	cvt.u64.u32 	%rd16, %r24;
	cvt.s64.s32 	%rd17, %r23;
	mad.lo.s64 	%rd18, %rd17, %rd2, %rd15;
	mul.lo.s64 	%rd3, %rd18, %rd16;
	and.b32  	%r2, %r24, 15;
	setp.lt.u32 	%p2, %r24, 16;
	mov.f32 	%f90, 0f00000000;
	mov.b32 	%r37, 0;
	@%p2 bra 	$L__BB0_4;
	and.b32  	%r37, %r24, 2147483632;
	neg.s32 	%r35, %r37;
	shl.b64 	%rd19, %rd3, 2;
	add.s64 	%rd20, %rd19, %rd1;
	add.s64 	%rd38, %rd20, 32;
	mov.f32 	%f90, 0f00000000;
$L__BB0_3:
	.pragma "nounroll";
	ld.global.nc.f32 	%f19, [%rd38+-32];
	add.f32 	%f20, %f90, %f19;
	ld.global.nc.f32 	%f21, [%rd38+-28];
	add.f32 	%f22, %f20, %f21;
	ld.global.nc.f32 	%f23, [%rd38+-24];
	add.f32 	%f24, %f22, %f23;
	ld.global.nc.f32 	%f25, [%rd38+-20];
	add.f32 	%f26, %f24, %f25;
	ld.global.nc.f32 	%f27, [%rd38+-16];
	add.f32 	%f28, %f26, %f27;
	ld.global.nc.f32 	%f29, [%rd38+-12];
	add.f32 	%f30, %f28, %f29;
	ld.global.nc.f32 	%f31, [%rd38+-8];
	add.f32 	%f32, %f30, %f31;
	ld.global.nc.f32 	%f33, [%rd38+-4];
	add.f32 	%f34, %f32, %f33;
	ld.global.nc.f32 	%f35, [%rd38];
	add.f32 	%f36, %f34, %f35;
	ld.global.nc.f32 	%f37, [%rd38+4];
	add.f32 	%f38, %f36, %f37;
	ld.global.nc.f32 	%f39, [%rd38+8];
	add.f32 	%f40, %f38, %f39;
	ld.global.nc.f32 	%f41, [%rd38+12];
	add.f32 	%f42, %f40, %f41;
	ld.global.nc.f32 	%f43, [%rd38+16];
	add.f32 	%f44, %f42, %f43;
	ld.global.nc.f32 	%f45, [%rd38+20];
	add.f32 	%f46, %f44, %f45;
	ld.global.nc.f32 	%f47, [%rd38+24];
	add.f32 	%f48, %f46, %f47;
	ld.global.nc.f32 	%f49, [%rd38+28];
	add.f32 	%f90, %f48, %f49;
	add.s32 	%r35, %r35, 16;
	add.s64 	%rd38, %rd38, 64;
	setp.ne.s32 	%p3, %r35, 0;
	@%p3 bra 	$L__BB0_3;
$L__BB0_4:
	setp.eq.s32 	%p4, %r2, 0;
	@%p4 bra 	$L__BB0_13;
	and.b32  	%r8, %r24, 7;
	setp.lt.u32 	%p5, %r2, 8;
	@%p5 bra 	$L__BB0_7;
	cvt.u64.u32 	%rd21, %r37;
	add.s64 	%rd22, %rd3, %rd21;
	shl.b64 	%rd23, %rd22, 2;
	add.s64 	%rd24, %rd1, %rd23;
	ld.global.nc.f32 	%f51, [%rd24];
	add.f32 	%f52, %f90, %f51;
	ld.global.nc.f32 	%f53, [%rd24+4];
	add.f32 	%f54, %f52, %f53;
	ld.global.nc.f32 	%f55, [%rd24+8];
	add.f32 	%f56, %f54, %f55;
	ld.global.nc.f32 	%f57, [%rd24+12];
	add.f32 	%f58, %f56, %f57;
	ld.global.nc.f32 	%f59, [%rd24+16];
	add.f32 	%f60, %f58, %f59;
	ld.global.nc.f32 	%f61, [%rd24+20];
	add.f32 	%f62, %f60, %f61;
	ld.global.nc.f32 	%f63, [%rd24+24];
	add.f32 	%f64, %f62, %f63;
	ld.global.nc.f32 	%f65, [%rd24+28];
	add.f32 	%f90, %f64, %f65;
	add.s32 	%r37, %r37, 8;
$L__BB0_7:
	setp.eq.s32 	%p6, %r8, 0;
	@%p6 bra 	$L__BB0_13;
	and.b32  	%r11, %r24, 3;
	setp.lt.u32 	%p7, %r8, 4;
	@%p7 bra 	$L__BB0_10;
	cvt.u64.u32 	%rd25, %r37;
	add.s64 	%rd26, %rd3, %rd25;
	shl.b64 	%rd27, %rd26, 2;
	add.s64 	%rd28, %rd1, %rd27;
	ld.global.nc.f32 	%f67, [%rd28];
	add.f32 	%f68, %f90, %f67;
	ld.global.nc.f32 	%f69, [%rd28+4];
	add.f32 	%f70, %f68, %f69;
	ld.global.nc.f32 	%f71, [%rd28+8];
	add.f32 	%f72, %f70, %f71;
	ld.global.nc.f32 	%f73, [%rd28+12];
	add.f32 	%f90, %f72, %f73;
	add.s32 	%r37, %r37, 4;
$L__BB0_10:
	setp.eq.s32 	%p8, %r11, 0;
	@%p8 bra 	$L__BB0_13;
	cvt.u64.u32 	%rd29, %r37;
	add.s64 	%rd30, %rd3, %rd29;
	shl.b64 	%rd31, %rd30, 2;
	add.s64 	%rd39, %rd1, %rd31;
	neg.s32 	%r39, %r11;
$L__BB0_12:
	.pragma "nounroll";
	ld.global.nc.f32 	%f74, [%rd39];
	add.f32 	%f90, %f90, %f74;
	add.s64 	%rd39, %rd39, 4;
	add.s32 	%r39, %r39, 1;
	setp.ne.s32 	%p9, %r39, 0;
	@%p9 bra 	$L__BB0_12;
$L__BB0_13:
	cvt.rn.f32.s32 	%f75, %r24;
	div.rn.f32 	%f14, %f90, %f75;
	setp.lt.s32 	%p10, %r23, 1;
	@%p10 bra 	$L__BB0_23;
	shl.b32 	%r29, %r1, 2;
	mov.u32 	%r30, _ZZ12gpu_version2IfEvPKT_PS0_S2_iiiE4smem;
	add.s32 	%r17, %r30, %r29;
	mov.u32 	%r18, %ntid.x;
	cvta.to.global.u64 	%rd10, %rd13;
	cvta.to.global.u64 	%rd11, %rd12;
	mov.b32 	%r40, 0;
$L__BB0_15:
	setp.lt.u32 	%p11, %r18, 2;
	bar.sync 	0;
	mad.lo.s32 	%r31, %r40, %r23, %r1;
	mul.wide.u32 	%rd32, %r31, 4;
	add.s64 	%rd33, %rd10, %rd32;
	ld.global.nc.f32 	%f76, [%rd33];
	mul.f32 	%f77, %f14, %f76;
	st.shared.f32 	[%r17], %f77;
	@%p11 bra 	$L__BB0_20;
	mov.u32 	%r41, %r18;
$L__BB0_17:
	shr.u32 	%r21, %r41, 1;
	bar.sync 	0;
	setp.ge.u32 	%p12, %r1, %r21;
	@%p12 bra 	$L__BB0_19;
	shl.b32 	%r32, %r21, 2;
	add.s32 	%r33, %r17, %r32;
	ld.shared.f32 	%f78, [%r33];
	ld.shared.f32 	%f79, [%r17];
	add.f32 	%f80, %f78, %f79;
	st.shared.f32 	[%r17], %f80;
$L__BB0_19:
	setp.gt.u32 	%p13, %r41, 3;
	mov.u32 	%r41, %r21;
	@%p13 bra 	$L__BB0_17;
$L__BB0_20:
	setp.ne.s32 	%p14, %r1, 0;
	@%p14 bra 	$L__BB0_22;
	ld.shared.f32 	%f81, [_ZZ12gpu_version2IfEvPKT_PS0_S2_iiiE4smem];
	mul.lo.s32 	%r34, %r40, %r25;
	cvt.s64.s32 	%rd34, %r34;
	add.s64 	%rd35, %rd34, %rd2;
	shl.b64 	%rd36, %rd35, 2;
	add.s64 	%rd37, %rd11, %rd36;
	st.global.f32 	[%rd37], %f81;
$L__BB0_22:
	add.s32 	%r40, %r40, 1;
	setp.ne.s32 	%p15, %r40, %r23;
	@%p15 bra 	$L__BB0_15;
$L__BB0_23:
	ret;

}


// ===== COMPILED SASS (sm_100) =====

	.target	sm_100

	.elftype	@"ET_EXEC"


//--------------------- .note.nv.tkinfo           --------------------------
	.section	.note.nv.tkinfo,"",@"SHT_NOTE"
	.sectionflags	@"SHF_NOTE_NV_TKINFO"
	.tkinfo
        /*0018*/ 	.word	0x00000002
        /*0030*/ 	.string	""
        /*0030*/ 	.string	"ptxas"
        /*0030*/ 	.string	"Cuda compilation tools, release 13.0, V13.0.88"
        /*0030*/ 	.string	"Build cuda_13.0.r13.0/compiler.36424714_0"
        /*0030*/ 	.string	"-arch sm_100 -m 64 "



//--------------------- .note.nv.cuinfo           --------------------------
	.section	.note.nv.cuinfo,"",@"SHT_NOTE"
	.sectionflags	@"SHF_NOTE_NV_CUINFO"
        /*0018*/ 	.short	0x0002
        /*001a*/ 	.short	0x0064
        /*001c*/ 	.short	0x0082
	.zero		2


//--------------------- .nv.info                  --------------------------
	.section	.nv.info,"",@"SHT_CUDA_INFO"
	.align	4


	//----- nvinfo : EIATTR_REGCOUNT
	.align		4
        /*0000*/ 	.byte	0x04, 0x2f
        /*0002*/ 	.short	(.L_1 - .L_0)
	.align		4
.L_0:
        /*0004*/ 	.word	index@(_Z12gpu_version2IfEvPKT_PS0_S2_iii)
        /*0008*/ 	.word	0x0000001f


	//----- nvinfo : EIATTR_FRAME_SIZE
	.align		4
.L_1:
        /*000c*/ 	.byte	0x04, 0x11
        /*000e*/ 	.short	(.L_3 - .L_2)
	.align		4
.L_2:
        /*0010*/ 	.word	index@($__internal_0_$__cuda_sm3x_div_rn_noftz_f32_slowpath)
        /*0014*/ 	.word	0x00000000


	//----- nvinfo : EIATTR_FRAME_SIZE
	.align		4
.L_3:
        /*0018*/ 	.byte	0x04, 0x11
        /*001a*/ 	.short	(.L_5 - .L_4)
	.align		4
.L_4:
        /*001c*/ 	.word	index@(_Z12gpu_version2IfEvPKT_PS0_S2_iii)
        /*0020*/ 	.word	0x00000000


	//----- nvinfo : EIATTR_MIN_STACK_SIZE
	.align		4
.L_5:
        /*0024*/ 	.byte	0x04, 0x12
        /*0026*/ 	.short	(.L_7 - .L_6)
	.align		4
.L_6:
        /*0028*/ 	.word	index@(_Z12gpu_version2IfEvPKT_PS0_S2_iii)
        /*002c*/ 	.word	0x00000000
.L_7:


//--------------------- .nv.compat                --------------------------
	.section	.nv.compat,"",@"SHT_CUDA_COMPAT_INFO"
	.align	4
        /*0000*/ 	.byte	0x02, 0x09, 0x00, 0x00, 0x02, 0x02, 0x01, 0x00, 0x02, 0x05, 0x05, 0x00, 0x03, 0x07, 0x01, 0x01
        /*0010*/ 	.byte	0x02, 0x03, 0x00, 0x00, 0x02, 0x06, 0x01, 0x00, 0x04, 0x0b, 0x08, 0x00, 0x01, 0x00, 0x00, 0x00
        /*0020*/ 	.byte	0x00, 0x00, 0x00, 0x00


//--------------------- .nv.info._Z12gpu_version2IfEvPKT_PS0_S2_iii --------------------------
	.section	.nv.info._Z12gpu_version2IfEvPKT_PS0_S2_iii,"",@"SHT_CUDA_INFO"
	.sectionflags	@""
	.align	4


	//----- nvinfo : EIATTR_CUDA_API_VERSION
	.align		4
        /*0000*/ 	.byte	0x04, 0x37
        /*0002*/ 	.short	(.L_9 - .L_8)
.L_8:
        /*0004*/ 	.word	0x00000082


	//----- nvinfo : EIATTR_KPARAM_INFO
	.align		4
.L_9:
        /*0008*/ 	.byte	0x04, 0x17
        /*000a*/ 	.short	(.L_11 - .L_10)
.L_10:
        /*000c*/ 	.word	0x00000000
        /*0010*/ 	.short	0x0005
        /*0012*/ 	.short	0x0020
        /*0014*/ 	.byte	0x00, 0xf0, 0x11, 0x00


	//----- nvinfo : EIATTR_KPARAM_INFO
	.align		4
.L_11:
        /*0018*/ 	.byte	0x04, 0x17
        /*001a*/ 	.short	(.L_13 - .L_12)
.L_12:
        /*001c*/ 	.word	0x00000000
        /*0020*/ 	.short	0x0004
        /*0022*/ 	.short	0x001c
        /*0024*/ 	.byte	0x00, 0xf0, 0x11, 0x00


	//----- nvinfo : EIATTR_KPARAM_INFO
	.align		4
.L_13:
        /*0028*/ 	.byte	0x04, 0x17
        /*002a*/ 	.short	(.L_15 - .L_14)
.L_14:
        /*002c*/ 	.word	0x00000000
        /*0030*/ 	.short	0x0003
        /*0032*/ 	.short	0x0018
        /*0034*/ 	.byte	0x00, 0xf0, 0x11, 0x00


	//----- nvinfo : EIATTR_KPARAM_INFO
	.align		4
.L_15:
        /*0038*/ 	.byte	0x04, 0x17
        /*003a*/ 	.short	(.L_17 - .L_16)
.L_16:
        /*003c*/ 	.word	0x00000000
        /*0040*/ 	.short	0x0002
        /*0042*/ 	.short	0x0010
        /*0044*/ 	.byte	0x00, 0xf5, 0x21, 0x00


	//----- nvinfo : EIATTR_KPARAM_INFO
	.align		4
.L_17:
        /*0048*/ 	.byte	0x04, 0x17
        /*004a*/ 	.short	(.L_19 - .L_18)
.L_18:
        /*004c*/ 	.word	0x00000000
        /*0050*/ 	.short	0x0001
        /*0052*/ 	.short	0x0008
        /*0054*/ 	.byte	0x00, 0xf5, 0x21, 0x00


	//----- nvinfo : EIATTR_KPARAM_INFO
	.align		4
.L_19:
        /*0058*/ 	.byte	0x04, 0x17
        /*005a*/ 	.short	(.L_21 - .L_20)
.L_20:
        /*005c*/ 	.word	0x00000000
        /*0060*/ 	.short	0x0000
        /*0062*/ 	.short	0x0000
        /*0064*/ 	.byte	0x00, 0xf5, 0x21, 0x00


	//----- nvinfo : EIATTR_SPARSE_MMA_MASK
	.align		4
.L_21:
        /*0068*/ 	.byte	0x03, 0x50
        /*006a*/ 	.short	0x0000


	//----- nvinfo : EIATTR_MAXREG_COUNT
	.align		4
        /*006c*/ 	.byte	0x03, 0x1b
        /*006e*/ 	.short	0x00ff


	//----- nvinfo : EIATTR_NUM_BARRIERS
	.align		4
        /*0070*/ 	.byte	0x02, 0x4c
        /*0072*/ 	.byte	0x01
	.zero		1


	//----- nvinfo : EIATTR_MERCURY_ISA_VERSION
	.align		4
        /*0074*/ 	.byte	0x03, 0x5f
        /*0076*/ 	.short	0x0101


	//----- nvinfo : EIATTR_VRC_CTA_INIT_COUNT
	.align		4
        /*0078*/ 	.byte	0x02, 0x4a
	.zero		1
	.zero		1


	//----- nvinfo : EIATTR_EXIT_INSTR_OFFSETS
	.align		4
        /*007c*/ 	.byte	0x04, 0x1c
        /*007e*/ 	.short	(.L_23 - .L_22)


	//   ....[0]....
.L_22:
        /*0080*/ 	.word	0x00000900


	//   ....[1]....
        /*0084*/ 	.word	0x00000c30


	//----- nvinfo : EIATTR_CRS_STACK_SIZE
	.align		4
.L_23:
        /*0088*/ 	.byte	0x04, 0x1e
        /*008a*/ 	.short	(.L_25 - .L_24)
.L_24:
        /*008c*/ 	.word	0x00000000


	//----- nvinfo : EIATTR_CBANK_PARAM_SIZE
	.align		4
.L_25:
        /*0090*/ 	.byte	0x03, 0x19
        /*0092*/ 	.short	0x0024


	//----- nvinfo : EIATTR_PARAM_CBANK
	.align		4
        /*0094*/ 	.byte	0x04, 0x0a
        /*0096*/ 	.short	(.L_27 - .L_26)
	.align		4
.L_26:
        /*0098*/ 	.word	index@(.nv.constant0._Z12gpu_version2IfEvPKT_PS0_S2_iii)
        /*009c*/ 	.short	0x0380
        /*009e*/ 	.short	0x0024


	//----- nvinfo : EIATTR_SW_WAR
	.align		4
.L_27:
        /*00a0*/ 	.byte	0x04, 0x36
        /*00a2*/ 	.short	(.L_29 - .L_28)
.L_28:
        /*00a4*/ 	.word	0x00000008
.L_29:


//--------------------- .nv.callgraph             --------------------------
	.section	.nv.callgraph,"",@"SHT_CUDA_CALLGRAPH"
	.align	4
	.sectionentsize	8
	.align		4
        /*0000*/ 	.word	0x00000000
	.align		4
        /*0004*/ 	.word	0xffffffff
	.align		4
        /*0008*/ 	.word	0x00000000
	.align		4
        /*000c*/ 	.word	0xfffffffe
	.align		4
        /*0010*/ 	.word	0x00000000
	.align		4
        /*0014*/ 	.word	0xfffffffd
	.align		4
        /*0018*/ 	.word	0x00000000
	.align		4
        /*001c*/ 	.word	0xfffffffc


//--------------------- .text._Z12gpu_version2IfEvPKT_PS0_S2_iii --------------------------
	.section	.text._Z12gpu_version2IfEvPKT_PS0_S2_iii,"ax",@progbits
	.align	128
        .global         _Z12gpu_version2IfEvPKT_PS0_S2_iii
        .type           _Z12gpu_version2IfEvPKT_PS0_S2_iii,@function
        .size           _Z12gpu_version2IfEvPKT_PS0_S2_iii,(.L_x_25 - _Z12gpu_version2IfEvPKT_PS0_S2_iii)
        .other          _Z12gpu_version2IfEvPKT_PS0_S2_iii,@"STO_CUDA_ENTRY STV_DEFAULT"
_Z12gpu_version2IfEvPKT_PS0_S2_iii:
.text._Z12gpu_version2IfEvPKT_PS0_S2_iii:
[----:B------:R-:W-:Y:S01]  /*0000*/  LDC R1, c[0x0][0x37c] ;  /* 0x0000df00ff017b82 */ /* 0x000fe20000000800 */
[----:B------:R-:W0:Y:S01]  /*0010*/  LDCU UR7, c[0x0][0x39c] ;  /* 0x00007380ff0777ac */ /* 0x000e220008000800 */
[----:B------:R-:W1:Y:S06]  /*0020*/  S2R R4, SR_TID.X ;  /* 0x0000000000047919 */ /* 0x000e6c0000002100 */
[----:B------:R-:W2:Y:S01]  /*0030*/  S2UR UR12, SR_CTAID.X ;  /* 0x00000000000c79c3 */ /* 0x000ea20000002500 */
[----:B------:R-:W-:Y:S01]  /*0040*/  IMAD.MOV.U32 R11, RZ, RZ, RZ ;  /* 0x000000ffff0b7224 */ /* 0x000fe200078e00ff */
[----:B------:R-:W3:Y:S01]  /*0050*/  LDCU.64 UR10, c[0x0][0x358] ;  /* 0x00006b00ff0a77ac */ /* 0x000ee20008000a00 */
[----:B0-----:R-:W-:-:S09]  /*0060*/  UISETP.GE.AND UP0, UPT, UR7, 0x1, UPT ;  /* 0x000000010700788c */ /* 0x001fd2000bf06270 */
[----:B---3--:R-:W-:Y:S05]  /*0070*/  BRA.U !UP0, `(.L_x_0) ;  /* 0x0000000508e07547 */ /* 0x008fea000b800000 */
[----:B------:R-:W0:Y:S01]  /*0080*/  LDC R3, c[0x0][0x398] ;  /* 0x0000e600ff037b82 */ /* 0x000e220000000800 */
[----:B------:R-:W-:Y:S01]  /*0090*/  IMAD.MOV.U32 R5, RZ, RZ, RZ ;  /* 0x000000ffff057224 */ /* 0x000fe200078e00ff */
[----:B------:R-:W-:Y:S01]  /*00a0*/  UISETP.GE.U32.AND UP1, UPT, UR7, 0x10, UPT ;  /* 0x000000100700788c */ /* 0x000fe2000bf26070 */
[----:B------:R-:W-:Y:S01]  /*00b0*/  IMAD.MOV.U32 R11, RZ, RZ, RZ ;  /* 0x000000ffff0b7224 */ /* 0x000fe200078e00ff */
[----:B------:R-:W-:Y:S01]  /*00c0*/  ULOP3.LUT UR5, UR7, 0xf, URZ, 0xc0, !UPT ;  /* 0x0000000f07057892 */ /* 0x000fe2000f8ec0ff */
[----:B------:R-:W-:-:S03]  /*00d0*/  UMOV UR4, URZ ;  /* 0x000000ff00047c82 */ /* 0x000fc60008000000 */
[----:B------:R-:W-:Y:S01]  /*00e0*/  UISETP.NE.AND UP0, UPT, UR5, URZ, UPT ;  /* 0x000000ff0500728c */ /* 0x000fe2000bf05270 */
[----:B0-----:R-:W-:Y:S01]  /*00f0*/  SHF.R.S32.HI R0, RZ, 0x1f, R3 ;  /* 0x0000001fff007819 */ /* 0x001fe20000011403 */
[----:B-12---:R-:W-:-:S04]  /*0100*/  IMAD.WIDE.U32 R2, R3, UR12, R4 ;  /* 0x0000000c03027c25 */ /* 0x006fc8000f8e0004 */
[----:B------:R-:W-:-:S05]  /*0110*/  IMAD R7, R0, UR12, RZ ;  /* 0x0000000c00077c24 */ /* 0x000fca000f8e02ff */
[----:B------:R-:W-:Y:S01]  /*0120*/  IADD3 R0, PT, PT, R3, R7, RZ ;  /* 0x0000000703007210 */ /* 0x000fe20007ffe0ff */
[----:B------:R-:W-:-:S04]  /*0130*/  IMAD.WIDE.U32 R2, R2, UR7, RZ ;  /* 0x0000000702027c25 */ /* 0x000fc8000f8e00ff */
[----:B------:R-:W-:-:S04]  /*0140*/  IMAD R9, R0, UR7, RZ ;  /* 0x0000000700097c24 */ /* 0x000fc8000f8e02ff */
[----:B------:R-:W-:Y:S01]  /*0150*/  IMAD.IADD R9, R3, 0x1, R9 ;  /* 0x0000000103097824 */ /* 0x000fe200078e0209 */
[----:B------:R-:W-:Y:S06]  /*0160*/  BRA.U !UP1, `(.L_x_1) ;  /* 0x0000000109b47547 */ /* 0x000fec000b800000 */
[----:B------:R-:W0:Y:S01]  /*0170*/  LDCU.64 UR8, c[0x0][0x380] ;  /* 0x00007000ff0877ac */ /* 0x000e220008000a00 */
[----:B------:R-:W-:Y:S01]  /*0180*/  HFMA2 R11, -RZ, RZ, 0, 0 ;  /* 0x00000000ff0b7431 */ /* 0x000fe200000001ff */
[----:B------:R-:W-:-:S04]  /*0190*/  ULOP3.LUT UR4, UR7, 0x7ffffff0, URZ, 0xc0, !UPT ;  /* 0x7ffffff007047892 */ /* 0x000fc8000f8ec0ff */
[----:B------:R-:W-:Y:S01]  /*01a0*/  UIADD3 UR6, UPT, UPT, -UR4, URZ, URZ ;  /* 0x000000ff04067290 */ /* 0x000fe2000fffe1ff */
[----:B0-----:R-:W-:-:S04]  /*01b0*/  LEA R6, P0, R2, UR8, 0x2 ;  /* 0x0000000802067c11 */ /* 0x001fc8000f8010ff */
[----:B------:R-:W-:Y:S02]  /*01c0*/  IADD3 R6, P1, PT, R6, 0x20, RZ ;  /* 0x0000002006067810 */ /* 0x000fe40007f3e0ff */
[----:B------:R-:W-:-:S05]  /*01d0*/  LEA.HI.X R7, R2, UR9, R9, 0x2, P0 ;  /* 0x0000000902077c11 */ /* 0x000fca00080f1409 */
[----:B------:R-:W-:-:S07]  /*01e0*/  IMAD.X R7, RZ, RZ, R7, P1 ;  /* 0x000000ffff077224 */ /* 0x000fce00008e0607 */
.L_x_2:
[----:B------:R-:W2:Y:S04]  /*01f0*/  LDG.E.CONSTANT R20, desc[UR10][R6.64+-0x20] ;  /* 0xffffe00a06147981 */ /* 0x000ea8000c1e9900 */
[----:B------:R-:W3:Y:S04]  /*0200*/  LDG.E.CONSTANT R19, desc[UR10][R6.64+-0x1c] ;  /* 0xffffe40a06137981 */ /* 0x000ee8000c1e9900 */
[----:B------:R-:W4:Y:S04]  /*0210*/  LDG.E.CONSTANT R22, desc[UR10][R6.64+-0x18] ;  /* 0xffffe80a06167981 */ /* 0x000f28000c1e9900 */
[----:B------:R-:W5:Y:S04]  /*0220*/  LDG.E.CONSTANT R24, desc[UR10][R6.64+-0x14] ;  /* 0xffffec0a06187981 */ /* 0x000f68000c1e9900 */
        /* <DEDUP_REMOVED lines=11> */
[----:B------:R0:W5:Y:S01]  /*02e0*/  LDG.E.CONSTANT R0, desc[UR10][R6.64+0x1c] ;  /* 0x00001c0a06007981 */ /* 0x000162000c1e9900 */
[----:B------:R-:W-:-:S04]  /*02f0*/  UIADD3 UR6, UPT, UPT, UR6, 0x10, URZ ;  /* 0x0000001006067890 */ /* 0x000fc8000fffe0ff */
[----:B------:R-:W-:Y:S01]  /*0300*/  UISETP.NE.AND UP1, UPT, UR6, URZ, UPT ;  /* 0x000000ff0600728c */ /* 0x000fe2000bf25270 */
[----:B0-----:R-:W-:-:S05]  /*0310*/  IADD3 R6, P0, PT, R6, 0x40, RZ ;  /* 0x0000004006067810 */ /* 0x001fca0007f1e0ff */
[----:B------:R-:W-:Y:S02]  /*0320*/  IMAD.X R7, RZ, RZ, R7, P0 ;  /* 0x000000ffff077224 */ /* 0x000fe400000e0607 */
[----:B--2---:R-:W-:-:S04]  /*0330*/  FADD R20, R20, R11 ;  /* 0x0000000b14147221 */ /* 0x004fc80000000000 */
[----:B---3--:R-:W-:-:S04]  /*0340*/  FADD R19, R20, R19 ;  /* 0x0000001314137221 */ /* 0x008fc80000000000 */
[----:B----4-:R-:W-:-:S04]  /*0350*/  FADD R19, R19, R22 ;  /* 0x0000001613137221 */ /* 0x010fc80000000000 */
[----:B-----5:R-:W-:-:S04]  /*0360*/  FADD R19, R19, R24 ;  /* 0x0000001813137221 */ /* 0x020fc80000000000 */
[----:B------:R-:W-:-:S04]  /*0370*/  FADD R19, R19, R26 ;  /* 0x0000001a13137221 */ /* 0x000fc80000000000 */
        /* <DEDUP_REMOVED lines=10> */
[----:B------:R-:W-:Y:S01]  /*0420*/  FADD R11, R13, R0 ;  /* 0x000000000d0b7221 */ /* 0x000fe20000000000 */
[----:B------:R-:W-:Y:S06]  /*0430*/  BRA.U UP1, `(.L_x_2) ;  /* 0xfffffffd016c7547 */ /* 0x000fec000b83ffff */
.L_x_1:
[----:B------:R-:W-:Y:S05]  /*0440*/  BRA.U !UP0, `(.L_x_0) ;  /* 0x0000000108ec7547 */ /* 0x000fea000b800000 */
[----:B------:R-:W-:Y:S02]  /*0450*/  UISETP.GE.U32.AND UP0, UPT, UR5, 0x8, UPT ;  /* 0x000000080500788c */ /* 0x000fe4000bf06070 */
[----:B------:R-:W-:-:S04]  /*0460*/  ULOP3.LUT UR6, UR7, 0x7, URZ, 0xc0, !UPT ;  /* 0x0000000707067892 */ /* 0x000fc8000f8ec0ff */
[----:B------:R-:W-:-:S03]  /*0470*/  UISETP.NE.AND UP1, UPT, UR6, URZ, UPT ;  /* 0x000000ff0600728c */ /* 0x000fc6000bf25270 */
[----:B------:R-:W-:Y:S08]  /*0480*/  BRA.U !UP0, `(.L_x_3) ;  /* 0x0000000108587547 */ /* 0x000ff0000b800000 */
[----:B------:R-:W0:Y:S01]  /*0490*/  LDCU.64 UR8, c[0x0][0x380] ;  /* 0x00007000ff0877ac */ /* 0x000e220008000a00 */
[----:B------:R-:W-:-:S04]  /*04a0*/  IADD3 R0, P0, PT, R2, UR4, RZ ;  /* 0x0000000402007c10 */ /* 0x000fc8000ff1e0ff */
[----:B------:R-:W-:Y:S02]  /*04b0*/  IADD3.X R7, PT, PT, RZ, R9, RZ, P0, !PT ;  /* 0x00000009ff077210 */ /* 0x000fe400007fe4ff */
[----:B0-----:R-:W-:-:S04]  /*04c0*/  LEA R6, P0, R0, UR8, 0x2 ;  /* 0x0000000800067c11 */ /* 0x001fc8000f8010ff */
[----:B------:R-:W-:-:S05]  /*04d0*/  LEA.HI.X R7, R0, UR9, R7, 0x2, P0 ;  /* 0x0000000900077c11 */ /* 0x000fca00080f1407 */
[----:B------:R-:W2:Y:S04]  /*04e0*/  LDG.E.CONSTANT R0, desc[UR10][R6.64] ;  /* 0x0000000a06007981 */ /* 0x000ea8000c1e9900 */
[----:B------:R-:W3:Y:S04]  /*04f0*/  LDG.E.CONSTANT R13, desc[UR10][R6.64+0x4] ;  /* 0x0000040a060d7981 */ /* 0x000ee8000c1e9900 */
[----:B------:R-:W4:Y:S04]  /*0500*/  LDG.E.CONSTANT R15, desc[UR10][R6.64+0x8] ;  /* 0x0000080a060f7981 */ /* 0x000f28000c1e9900 */
[----:B------:R-:W5:Y:S04]  /*0510*/  LDG.E.CONSTANT R17, desc[UR10][R6.64+0xc] ;  /* 0x00000c0a06117981 */ /* 0x000f68000c1e9900 */
[----:B------:R-:W5:Y:S04]  /*0520*/  LDG.E.CONSTANT R19, desc[UR10][R6.64+0x10] ;  /* 0x0000100a06137981 */ /* 0x000f68000c1e9900 */
[----:B------:R-:W5:Y:S04]  /*0530*/  LDG.E.CONSTANT R21, desc[UR10][R6.64+0x14] ;  /* 0x0000140a06157981 */ /* 0x000f68000c1e9900 */
[----:B------:R-:W5:Y:S04]  /*0540*/  LDG.E.CONSTANT R23, desc[UR10][R6.64+0x18] ;  /* 0x0000180a06177981 */ /* 0x000f68000c1e9900 */
[----:B------:R-:W5:Y:S01]  /*0550*/  LDG.E.CONSTANT R25, desc[UR10][R6.64+0x1c] ;  /* 0x00001c0a06197981 */ /* 0x000f62000c1e9900 */
[----:B------:R-:W-:Y:S01]  /*0560*/  UIADD3 UR4, UPT, UPT, UR4, 0x8, URZ ;  /* 0x0000000804047890 */ /* 0x000fe2000fffe0ff */
[----:B--2---:R-:W-:-:S04]  /*0570*/  FADD R0, R11, R0 ;  /* 0x000000000b007221 */ /* 0x004fc80000000000 */
[----:B---3--:R-:W-:-:S04]  /*0580*/  FADD R0, R0, R13 ;  /* 0x0000000d00007221 */ /* 0x008fc80000000000 */
[----:B----4-:R-:W-:-:S04]  /*0590*/  FADD R0, R0, R15 ;  /* 0x0000000f00007221 */ /* 0x010fc80000000000 */
[----:B-----5:R-:W-:-:S04]  /*05a0*/  FADD R0, R0, R17 ;  /* 0x0000001100007221 */ /* 0x020fc80000000000 */
[----:B------:R-:W-:-:S04]  /*05b0*/  FADD R0, R0, R19 ;  /* 0x0000001300007221 */ /* 0x000fc80000000000 */
[----:B------:R-:W-:-:S04]  /*05c0*/  FADD R0, R0, R21 ;  /* 0x0000001500007221 */ /* 0x000fc80000000000 */
[----:B------:R-:W-:-:S04]  /*05d0*/  FADD R0, R0, R23 ;  /* 0x0000001700007221 */ /* 0x000fc80000000000 */
[----:B------:R-:W-:-:S07]  /*05e0*/  FADD R11, R0, R25 ;  /* 0x00000019000b7221 */ /* 0x000fce0000000000 */
.L_x_3:
[----:B------:R-:W-:Y:S05]  /*05f0*/  BRA.U !UP1, `(.L_x_0) ;  /* 0x0000000109807547 */ /* 0x000fea000b800000 */
[----:B------:R-:W-:Y:S02]  /*0600*/  UISETP.GE.U32.AND UP0, UPT, UR6, 0x4, UPT ;  /* 0x000000040600788c */ /* 0x000fe4000bf06070 */
[----:B------:R-:W-:-:S04]  /*0610*/  ULOP3.LUT UR5, UR7, 0x3, URZ, 0xc0, !UPT ;  /* 0x0000000307057892 */ /* 0x000fc8000f8ec0ff */
[----:B------:R-:W-:-:S03]  /*0620*/  UISETP.NE.AND UP1, UPT, UR5, URZ, UPT ;  /* 0x000000ff0500728c */ /* 0x000fc6000bf25270 */
[----:B------:R-:W-:Y:S08]  /*0630*/  BRA.U !UP0, `(.L_x_4) ;  /* 0x0000000108387547 */ /* 0x000ff0000b800000 */
[----:B------:R-:W0:Y:S01]  /*0640*/  LDCU.64 UR8, c[0x0][0x380] ;  /* 0x00007000ff0877ac */ /* 0x000e220008000a00 */
[----:B------:R-:W-:-:S05]  /*0650*/  IADD3 R0, P0, PT, R2, UR4, RZ ;  /* 0x0000000402007c10 */ /* 0x000fca000ff1e0ff */
[----:B------:R-:W-:Y:S01]  /*0660*/  IMAD.X R7, RZ, RZ, R9, P0 ;  /* 0x000000ffff077224 */ /* 0x000fe200000e0609 */
[----:B0-----:R-:W-:-:S04]  /*0670*/  LEA R6, P0, R0, UR8, 0x2 ;  /* 0x0000000800067c11 */ /* 0x001fc8000f8010ff */
[----:B------:R-:W-:-:S05]  /*0680*/  LEA.HI.X R7, R0, UR9, R7, 0x2, P0 ;  /* 0x0000000900077c11 */ /* 0x000fca00080f1407 */
[----:B------:R-:W2:Y:S04]  /*0690*/  LDG.E.CONSTANT R0, desc[UR10][R6.64] ;  /* 0x0000000a06007981 */ /* 0x000ea8000c1e9900 */
[----:B------:R-:W3:Y:S04]  /*06a0*/  LDG.E.CONSTANT R13, desc[UR10][R6.64+0x4] ;  /* 0x0000040a060d7981 */ /* 0x000ee8000c1e9900 */
[----:B------:R-:W4:Y:S04]  /*06b0*/  LDG.E.CONSTANT R15, desc[UR10][R6.64+0x8] ;  /* 0x0000080a060f7981 */ /* 0x000f28000c1e9900 */
[----:B------:R-:W5:Y:S01]  /*06c0*/  LDG.E.CONSTANT R17, desc[UR10][R6.64+0xc] ;  /* 0x00000c0a06117981 */ /* 0x000f62000c1e9900 */
[----:B------:R-:W-:Y:S01]  /*06d0*/  UIADD3 UR4, UPT, UPT, UR4, 0x4, URZ ;  /* 0x0000000404047890 */ /* 0x000fe2000fffe0ff */
[----:B--2---:R-:W-:-:S04]  /*06e0*/  FADD R0, R11, R0 ;  /* 0x000000000b007221 */ /* 0x004fc80000000000 */
[----:B---3--:R-:W-:-:S04]  /*06f0*/  FADD R0, R0, R13 ;  /* 0x0000000d00007221 */ /* 0x008fc80000000000 */
[----:B----4-:R-:W-:-:S04]  /*0700*/  FADD R0, R0, R15 ;  /* 0x0000000f00007221 */ /* 0x010fc80000000000 */
[----:B-----5:R-:W-:-:S07]  /*0710*/  FADD R11, R0, R17 ;  /* 0x00000011000b7221 */ /* 0x020fce0000000000 */
.L_x_4:
[----:B------:R-:W-:Y:S05]  /*0720*/  BRA.U !UP1, `(.L_x_0) ;  /* 0x0000000109347547 */ /* 0x000fea000b800000 */
[----:B------:R-:W0:Y:S01]  /*0730*/  LDCU.64 UR8, c[0x0][0x380] ;  /* 0x00007000ff0877ac */ /* 0x000e220008000a00 */
[----:B------:R-:W-:Y:S01]  /*0740*/  IADD3 R3, P0, PT, R2, UR4, RZ ;  /* 0x0000000402037c10 */ /* 0x000fe2000ff1e0ff */
[----:B------:R-:W-:-:S04]  /*0750*/  UIADD3 UR5, UPT, UPT, -UR5, URZ, URZ ;  /* 0x000000ff05057290 */ /* 0x000fc8000fffe1ff */
[----:B------:R-:W-:Y:S01]  /*0760*/  IMAD.X R0, RZ, RZ, R9, P0 ;  /* 0x000000ffff007224 */ /* 0x000fe200000e0609 */
[----:B0-----:R-:W-:-:S04]  /*0770*/  LEA R2, P1, R3, UR8, 0x2 ;  /* 0x0000000803027c11 */ /* 0x001fc8000f8210ff */
[----:B------:R-:W-:-:S09]  /*0780*/  LEA.HI.X R3, R3, UR9, R0, 0x2, P1 ;  /* 0x0000000903037c11 */ /* 0x000fd200088f1400 */
.L_x_5:
[----:B------:R0:W2:Y:S01]  /*0790*/  LDG.E.CONSTANT R0, desc[UR10][R2.64] ;  /* 0x0000000a02007981 */ /* 0x0000a2000c1e9900 */
[----:B------:R-:W-:-:S04]  /*07a0*/  UIADD3 UR5, UPT, UPT, UR5, 0x1, URZ ;  /* 0x0000000105057890 */ /* 0x000fc8000fffe0ff */
[----:B------:R-:W-:Y:S01]  /*07b0*/  UISETP.NE.AND UP0, UPT, UR5, URZ, UPT ;  /* 0x000000ff0500728c */ /* 0x000fe2000bf05270 */
[----:B0-----:R-:W-:-:S04]  /*07c0*/  IADD3 R2, P0, PT, R2, 0x4, RZ ;  /* 0x0000000402027810 */ /* 0x001fc80007f1e0ff */
[----:B------:R-:W-:Y:S01]  /*07d0*/  IADD3.X R3, PT, PT, RZ, R3, RZ, P0, !PT ;  /* 0x00000003ff037210 */ /* 0x000fe200007fe4ff */
[----:B--2---:R-:W-:-:S03]  /*07e0*/  FADD R11, R0, R11 ;  /* 0x0000000b000b7221 */ /* 0x004fc60000000000 */
[----:B------:R-:W-:Y:S05]  /*07f0*/  BRA.U UP0, `(.L_x_5) ;  /* 0xfffffffd00e47547 */ /* 0x000fea000b83ffff */
.L_x_0:
[----:B------:R-:W-:Y:S01]  /*0800*/  I2FP.F32.S32 R6, UR7 ;  /* 0x0000000700067c45 */ /* 0x000fe20008201400 */
[----:B------:R-:W-:Y:S03]  /*0810*/  BSSY.RECONVERGENT B0, `(.L_x_6) ;  /* 0x000000c000007945 */ /* 0x000fe60003800200 */
[----:B------:R-:W0:Y:S08]  /*0820*/  MUFU.RCP R3, R6 ;  /* 0x0000000600037308 */ /* 0x000e300000001000 */
[----:B------:R-:W3:Y:S01]  /*0830*/  FCHK P0, R11, R6 ;  /* 0x000000060b007302 */ /* 0x000ee20000000000 */
[----:B0-----:R-:W-:-:S04]  /*0840*/  FFMA R0, -R6, R3, 1 ;  /* 0x3f80000006007423 */ /* 0x001fc80000000103 */
[----:B------:R-:W-:-:S04]  /*0850*/  FFMA R0, R3, R0, R3 ;  /* 0x0000000003007223 */ /* 0x000fc80000000003 */
[----:B------:R-:W-:-:S04]  /*0860*/  FFMA R3, R0, R11, RZ ;  /* 0x0000000b00037223 */ /* 0x000fc800000000ff */
[----:B------:R-:W-:-:S04]  /*0870*/  FFMA R2, -R6, R3, R11 ;  /* 0x0000000306027223 */ /* 0x000fc8000000010b */
[----:B------:R-:W-:Y:S01]  /*0880*/  FFMA R0, R0, R2, R3 ;  /* 0x0000000200007223 */ /* 0x000fe20000000003 */
[----:B---3--:R-:W-:Y:S06]  /*0890*/  @!P0 BRA `(.L_x_7) ;  /* 0x00000000000c8947 */ /* 0x008fec0003800000 */
[----:B------:R-:W-:Y:S01]  /*08a0*/  IMAD.MOV.U32 R3, RZ, RZ, R11 ;  /* 0x000000ffff037224 */ /* 0x000fe200078e000b */
[----:B------:R-:W-:-:S07]  /*08b0*/  MOV R2, 0x8d0 ;  /* 0x000008d000027802 */ /* 0x000fce0000000f00 */
[----:B-12---:R-:W-:Y:S05]  /*08c0*/  CALL.REL.NOINC `($__internal_0_$__cuda_sm3x_div_rn_noftz_f32_slowpath) ;  /* 0x0000000000dc7944 */ /* 0x006fea0003c00000 */
.L_x_7:
[----:B--2---:R-:W-:Y:S05]  /*08d0*/  BSYNC.RECONVERGENT B0 ;  /* 0x0000000000007941 */ /* 0x004fea0003800200 */
.L_x_6:
[----:B------:R-:W0:Y:S02]  /*08e0*/  LDC R2, c[0x0][0x398] ;  /* 0x0000e600ff027b82 */ /* 0x000e240000000800 */
[----:B0-----:R-:W-:-:S13]  /*08f0*/  ISETP.GE.AND P0, PT, R2, 0x1, PT ;  /* 0x000000010200780c */ /* 0x001fda0003f06270 */
[----:B------:R-:W-:Y:S05]  /*0900*/  @!P0 EXIT ;  /* 0x000000000000894d */ /* 0x000fea0003800000 */
[----:B------:R-:W0:Y:S01]  /*0910*/  S2UR UR5, SR_CgaCtaId ;  /* 0x00000000000579c3 */ /* 0x000e220000008800 */
[----:B------:R-:W-:Y:S01]  /*0920*/  UMOV UR4, 0x400 ;  /* 0x0000040000047882 */ /* 0x000fe20000000000 */
[----:B------:R-:W2:Y:S01]  /*0930*/  LDCU UR13, c[0x0][0x360] ;  /* 0x00006c00ff0d77ac */ /* 0x000ea20008000800 */
[----:B0-----:R-:W-:-:S06]  /*0940*/  ULEA UR4, UR5, UR4, 0x18 ;  /* 0x0000000405047291 */ /* 0x001fcc000f8ec0ff */
[----:B-1----:R-:W-:Y:S01]  /*0950*/  LEA R6, R4, UR4, 0x2 ;  /* 0x0000000404067c11 */ /* 0x002fe2000f8e10ff */
[----:B--2---:R-:W-:-:S06]  /*0960*/  UMOV UR4, URZ ;  /* 0x000000ff00047c82 */ /* 0x004fcc0008000000 */
.L_x_12:
[----:B01----:R-:W0:Y:S08]  /*0970*/  LDC R7, c[0x0][0x398] ;  /* 0x0000e600ff077b82 */ /* 0x003e300000000800 */
[----:B------:R-:W1:Y:S01]  /*0980*/  LDC.64 R2, c[0x0][0x390] ;  /* 0x0000e400ff027b82 */ /* 0x000e620000000a00 */
[----:B0-----:R-:W-:-:S04]  /*0990*/  IMAD R7, R7, UR4, R4 ;  /* 0x0000000407077c24 */ /* 0x001fc8000f8e0204 */
[----:B-1----:R-:W-:-:S06]  /*09a0*/  IMAD.WIDE.U32 R2, R7, 0x4, R2 ;  /* 0x0000000407027825 */ /* 0x002fcc00078e0002 */
[----:B------:R-:W2:Y:S01]  /*09b0*/  LDG.E.CONSTANT R3, desc[UR10][R2.64] ;  /* 0x0000000a02037981 */ /* 0x000ea2000c1e9900 */
[----:B------:R-:W-:Y:S01]  /*09c0*/  UISETP.GE.U32.AND UP0, UPT, UR13, 0x2, UPT ;  /* 0x000000020d00788c */ /* 0x000fe2000bf06070 */
[----:B------:R-:W-:Y:S01]  /*09d0*/  BAR.SYNC.DEFER_BLOCKING 0x0 ;  /* 0x0000000000007b1d */ /* 0x000fe20000010000 */
[----:B------:R-:W-:Y:S01]  /*09e0*/  ISETP.NE.AND P1, PT, R4, RZ, PT ;  /* 0x000000ff0400720c */ /* 0x000fe20003f25270 */
[----:B--2---:R-:W-:-:S05]  /*09f0*/  FMUL R7, R3, R0 ;  /* 0x0000000003077220 */ /* 0x004fca0000400000 */
[----:B------:R0:W-:Y:S01]  /*0a00*/  STS [R6], R7 ;  /* 0x0000000706007388 */ /* 0x0001e20000000800 */
[----:B------:R-:W-:Y:S06]  /*0a10*/  BRA.U !UP0, `(.L_x_8) ;  /* 0x0000000108307547 */ /* 0x000fec000b800000 */
[----:B------:R-:W-:-:S07]  /*0a20*/  IMAD.U32 R2, RZ, RZ, UR13 ;  /* 0x0000000dff027e24 */ /* 0x000fce000f8e00ff */
.L_x_9:
[----:B------:R-:W-:Y:S01]  /*0a30*/  BAR.SYNC.DEFER_BLOCKING 0x0 ;  /* 0x0000000000007b1d */ /* 0x000fe20000010000 */
[----:B------:R-:W-:-:S04]  /*0a40*/  SHF.R.U32.HI R9, RZ, 0x1, R2 ;  /* 0x00000001ff097819 */ /* 0x000fc80000011602 */
[----:B------:R-:W-:-:S13]  /*0a50*/  ISETP.GE.U32.AND P0, PT, R4, R9, PT ;  /* 0x000000090400720c */ /* 0x000fda0003f06070 */
[----:B------:R-:W-:Y:S01]  /*0a60*/  @!P0 LEA R3, R9, R6, 0x2 ;  /* 0x0000000609038211 */ /* 0x000fe200078e10ff */
[----:B------:R-:W-:Y:S05]  /*0a70*/  @!P0 LDS R8, [R6] ;  /* 0x0000000006088984 */ /* 0x000fea0000000800 */
[----:B------:R-:W0:Y:S02]  /*0a80*/  @!P0 LDS R3, [R3] ;  /* 0x0000000003038984 */ /* 0x000e240000000800 */
[----:B0-----:R-:W-:-:S05]  /*0a90*/  @!P0 FADD R7, R3, R8 ;  /* 0x0000000803078221 */ /* 0x001fca0000000000 */
[----:B------:R1:W-:Y:S01]  /*0aa0*/  @!P0 STS [R6], R7 ;  /* 0x0000000706008388 */ /* 0x0003e20000000800 */
[----:B------:R-:W-:Y:S01]  /*0ab0*/  ISETP.GT.U32.AND P0, PT, R2, 0x3, PT ;  /* 0x000000030200780c */ /* 0x000fe20003f04070 */
[----:B------:R-:W-:-:S12]  /*0ac0*/  IMAD.MOV.U32 R2, RZ, RZ, R9 ;  /* 0x000000ffff027224 */ /* 0x000fd800078e0009 */
[----:B-1----:R-:W-:Y:S05]  /*0ad0*/  @P0 BRA `(.L_x_9) ;  /* 0xfffffffc00d40947 */ /* 0x002fea000383ffff */
.L_x_8:
[----:B------:R-:W-:Y:S04]  /*0ae0*/  BSSY.RECONVERGENT B0, `(.L_x_10) ;  /* 0x0000010000007945 */ /* 0x000fe80003800200 */
[----:B------:R-:W-:Y:S05]  /*0af0*/  @P1 BRA `(.L_x_11) ;  /* 0x0000000000381947 */ /* 0x000fea0003800000 */
[----:B------:R-:W1:Y:S01]  /*0b00*/  S2UR UR6, SR_CgaCtaId ;  /* 0x00000000000679c3 */ /* 0x000e620000008800 */
[----:B------:R-:W-:Y:S01]  /*0b10*/  UMOV UR5, 0x400 ;  /* 0x0000040000057882 */ /* 0x000fe20000000000 */
[----:B------:R-:W2:Y:S01]  /*0b20*/  LDCU.64 UR8, c[0x0][0x388] ;  /* 0x00007100ff0877ac */ /* 0x000ea20008000a00 */
[----:B-1----:R-:W-:Y:S02]  /*0b30*/  ULEA UR6, UR6, UR5, 0x18 ;  /* 0x0000000506067291 */ /* 0x002fe4000f8ec0ff */
[----:B------:R-:W1:Y:S07]  /*0b40*/  LDCU UR5, c[0x0][0x3a0] ;  /* 0x00007400ff0577ac */ /* 0x000e6e0008000800 */
[----:B0-----:R-:W0:Y:S01]  /*0b50*/  LDS R7, [UR6] ;  /* 0x00000006ff077984 */ /* 0x001e220008000800 */
[----:B-1----:R-:W-:-:S04]  /*0b60*/  UIMAD UR5, UR4, UR5, URZ ;  /* 0x00000005040572a4 */ /* 0x002fc8000f8e02ff */
[----:B------:R-:W-:-:S04]  /*0b70*/  UIADD3 UR6, UP0, UPT, UR5, UR12, URZ ;  /* 0x0000000c05067290 */ /* 0x000fc8000ff1e0ff */
[----:B------:R-:W-:Y:S02]  /*0b80*/  ULEA.HI.X.SX32 UR7, UR5, URZ, 0x1, UP0 ;  /* 0x000000ff05077291 */ /* 0x000fe400080f0eff */
[----:B--2---:R-:W-:-:S04]  /*0b90*/  ULEA UR5, UP0, UR6, UR8, 0x2 ;  /* 0x0000000806057291 */ /* 0x004fc8000f8010ff */
[----:B------:R-:W-:Y:S02]  /*0ba0*/  ULEA.HI.X UR6, UR6, UR9, UR7, 0x2, UP0 ;  /* 0x0000000906067291 */ /* 0x000fe400080f1407 */
[----:B------:R-:W-:-:S04]  /*0bb0*/  IMAD.U32 R2, RZ, RZ, UR5 ;  /* 0x00000005ff027e24 */ /* 0x000fc8000f8e00ff */
[----:B------:R-:W-:-:S05]  /*0bc0*/  MOV R3, UR6 ;  /* 0x0000000600037c02 */ /* 0x000fca0008000f00 */
[----:B0-----:R1:W-:Y:S02]  /*0bd0*/  STG.E desc[UR10][R2.64], R7 ;  /* 0x0000000702007986 */ /* 0x0013e4000c10190a */
.L_x_11:
[----:B------:R-:W-:Y:S05]  /*0be0*/  BSYNC.RECONVERGENT B0 ;  /* 0x0000000000007941 */ /* 0x000fea0003800200 */
.L_x_10:
[----:B------:R-:W2:Y:S01]  /*0bf0*/  LDCU UR5, c[0x0][0x398] ;  /* 0x00007300ff0577ac */ /* 0x000ea20008000800 */
[----:B------:R-:W-:-:S04]  /*0c00*/  UIADD3 UR4, UPT, UPT, UR4, 0x1, URZ ;  /* 0x0000000104047890 */ /* 0x000fc8000fffe0ff */
[----:B--2---:R-:W-:-:S09]  /*0c10*/  UISETP.NE.AND UP0, UPT, UR4, UR5, UPT ;  /* 0x000000050400728c */ /* 0x004fd2000bf05270 */
[----:B------:R-:W-:Y:S05]  /*0c20*/  BRA.U UP0, `(.L_x_12) ;  /* 0xfffffffd00507547 */ /* 0x000fea000b83ffff */
[----:B------:R-:W-:Y:S05]  /*0c30*/  EXIT ;  /* 0x000000000000794d */ /* 0x000fea0003800000 */
        .weak           $__internal_0_$__cuda_sm3x_div_rn_noftz_f32_slowpath
        .type           $__internal_0_$__cuda_sm3x_div_rn_noftz_f32_slowpath,@function
        .size           $__internal_0_$__cuda_sm3x_div_rn_noftz_f32_slowpath,(.L_x_25 - $__internal_0_$__cuda_sm3x_div_rn_noftz_f32_slowpath)
$__internal_0_$__cuda_sm3x_div_rn_noftz_f32_slowpath:
[----:B------:R-:W-:Y:S01]  /*0c40*/  SHF.R.U32.HI R7, RZ, 0x17, R6 ;  /* 0x00000017ff077819 */ /* 0x000fe20000011606 */
[----:B------:R-:W-:Y:S01]  /*0c50*/  BSSY.RECONVERGENT B1, `(.L_x_13) ;  /* 0x0000063000017945 */ /* 0x000fe20003800200 */
[----:B------:R-:W-:Y:S02]  /*0c60*/  SHF.R.U32.HI R0, RZ, 0x17, R3 ;  /* 0x00000017ff007819 */ /* 0x000fe40000011603 */
[----:B------:R-:W-:Y:S02]  /*0c70*/  LOP3.LUT R7, R7, 0xff, RZ, 0xc0, !PT ;  /* 0x000000ff07077812 */ /* 0x000fe400078ec0ff */
[----:B------:R-:W-:-:S03]  /*0c80*/  LOP3.LUT R12, R0, 0xff, RZ, 0xc0, !PT ;  /* 0x000000ff000c7812 */ /* 0x000fc600078ec0ff */
[----:B------:R-:W-:Y:S02]  /*0c90*/  VIADD R9, R7, 0xffffffff ;  /* 0xffffffff07097836 */ /* 0x000fe40000000000 */
[----:B------:R-:W-:-:S03]  /*0ca0*/  VIADD R10, R12, 0xffffffff ;  /* 0xffffffff0c0a7836 */ /* 0x000fc60000000000 */
[----:B------:R-:W-:-:S04]  /*0cb0*/  ISETP.GT.U32.AND P0, PT, R9, 0xfd, PT ;  /* 0x000000fd0900780c */ /* 0x000fc80003f04070 */
[----:B------:R-:W-:-:S13]  /*0cc0*/  ISETP.GT.U32.OR P0, PT, R10, 0xfd, P0 ;  /* 0x000000fd0a00780c */ /* 0x000fda0000704470 */
[----:B------:R-:W-:Y:S01]  /*0cd0*/  @!P0 MOV R8, RZ ;  /* 0x000000ff00088202 */ /* 0x000fe20000000f00 */
[----:B------:R-:W-:Y:S06]  /*0ce0*/  @!P0 BRA `(.L_x_14) ;  /* 0x0000000000608947 */ /* 0x000fec0003800000 */
[----:B------:R-:W-:Y:S01]  /*0cf0*/  FSETP.GTU.FTZ.AND P0, PT, |R3|, +INF , PT ;  /* 0x7f8000000300780b */ /* 0x000fe20003f1c200 */
[----:B------:R-:W-:Y:S01]  /*0d00*/  IMAD.MOV.U32 R0, RZ, RZ, R6 ;  /* 0x000000ffff007224 */ /* 0x000fe200078e0006 */
[----:B------:R-:W-:-:S04]  /*0d10*/  FSETP.GTU.FTZ.AND P1, PT, |R6|, +INF , PT ;  /* 0x7f8000000600780b */ /* 0x000fc80003f3c200 */
[----:B------:R-:W-:-:S13]  /*0d20*/  PLOP3.LUT P0, PT, P0, P1, PT, 0xf8, 0x8f ;  /* 0x00000000008f781c */ /* 0x000fda0000703f70 */
[----:B------:R-:W-:Y:S05]  /*0d30*/  @P0 BRA `(.L_x_15) ;  /* 0x00000004004c0947 */ /* 0x000fea0003800000 */
[----:B------:R-:W-:-:S13]  /*0d40*/  LOP3.LUT P0, RZ, R6, 0x7fffffff, R3, 0xc8, !PT ;  /* 0x7fffffff06ff7812 */ /* 0x000fda000780c803 */
[----:B------:R-:W-:Y:S05]  /*0d50*/  @!P0 BRA `(.L_x_16) ;  /* 0x00000004003c8947 */ /* 0x000fea0003800000 */
[C---:B------:R-:W-:Y:S02]  /*0d60*/  FSETP.NEU.FTZ.AND P2, PT, |R3|.reuse, +INF , PT ;  /* 0x7f8000000300780b */ /* 0x040fe40003f5d200 */
[----:B------:R-:W-:Y:S02]  /*0d70*/  FSETP.NEU.FTZ.AND P1, PT, |R0|, +INF , PT ;  /* 0x7f8000000000780b */ /* 0x000fe40003f3d200 */
[----:B------:R-:W-:-:S11]  /*0d80*/  FSETP.NEU.FTZ.AND P0, PT, |R3|, +INF , PT ;  /* 0x7f8000000300780b */ /* 0x000fd60003f1d200 */
[----:B------:R-:W-:Y:S05]  /*0d90*/  @!P1 BRA !P2, `(.L_x_16) ;  /* 0x00000004002c9947 */ /* 0x000fea0005000000 */
[----:B------:R-:W-:-:S04]  /*0da0*/  LOP3.LUT P2, RZ, R3, 0x7fffffff, RZ, 0xc0, !PT ;  /* 0x7fffffff03ff7812 */ /* 0x000fc8000784c0ff */
[----:B------:R-:W-:-:S13]  /*0db0*/  PLOP3.LUT P1, PT, P1, P2, PT, 0x2f, 0xf2 ;  /* 0x0000000000f2781c */ /* 0x000fda0000f24577 */
[----:B------:R-:W-:Y:S05]  /*0dc0*/  @P1 BRA `(.L_x_17) ;  /* 0x0000000400181947 */ /* 0x000fea0003800000 */
[----:B------:R-:W-:-:S04]  /*0dd0*/  LOP3.LUT P1, RZ, R6, 0x7fffffff, RZ, 0xc0, !PT ;  /* 0x7fffffff06ff7812 */ /* 0x000fc8000782c0ff */
[----:B------:R-:W-:-:S13]  /*0de0*/  PLOP3.LUT P0, PT, P0, P1, PT, 0x2f, 0xf2 ;  /* 0x0000000000f2781c */ /* 0x000fda0000702577 */
[----:B------:R-:W-:Y:S05]  /*0df0*/  @P0 BRA `(.L_x_18) ;  /* 0x0000000400000947 */ /* 0x000fea0003800000 */
[----:B------:R-:W-:Y:S02]  /*0e00*/  ISETP.GE.AND P0, PT, R10, RZ, PT ;  /* 0x000000ff0a00720c */ /* 0x000fe40003f06270 */
[----:B------:R-:W-:-:S11]  /*0e10*/  ISETP.GE.AND P1, PT, R9, RZ, PT ;  /* 0x000000ff0900720c */ /* 0x000fd60003f26270 */
[----:B------:R-:W-:Y:S01]  /*0e20*/  @P0 IMAD.MOV.U32 R8, RZ, RZ, RZ ;  /* 0x000000ffff080224 */ /* 0x000fe200078e00ff */
[----:B------:R-:W-:Y:S01]  /*0e30*/  @!P0 MOV R8, 0xffffffc0 ;  /* 0xffffffc000088802 */ /* 0x000fe20000000f00 */
[----:B------:R-:W-:Y:S01]  /*0e40*/  @!P0 FFMA R3, R3, 1.84467440737095516160e+19, RZ ;  /* 0x5f80000003038823 */ /* 0x000fe200000000ff */
[----:B------:R-:W-:-:S03]  /*0e50*/  @!P1 FFMA R6, R0, 1.84467440737095516160e+19, RZ ;  /* 0x5f80000000069823 */ /* 0x000fc600000000ff */
[----:B------:R-:W-:-:S07]  /*0e60*/  @!P1 VIADD R8, R8, 0x40 ;  /* 0x0000004008089836 */ /* 0x000fce0000000000 */
.L_x_14:
[----:B------:R-:W-:Y:S01]  /*0e70*/  LEA R9, R7, 0xc0800000, 0x17 ;  /* 0xc080000007097811 */ /* 0x000fe200078eb8ff */
[----:B------:R-:W-:Y:S04]  /*0e80*/  BSSY.RECONVERGENT B2, `(.L_x_19) ;  /* 0x0000036000027945 */ /* 0x000fe80003800200 */
[----:B------:R-:W-:Y:S01]  /*0e90*/  IMAD.IADD R9, R6, 0x1, -R9 ;  /* 0x0000000106097824 */ /* 0x000fe200078e0a09 */
[----:B------:R-:W-:-:S03]  /*0ea0*/  IADD3 R6, PT, PT, R12, -0x7f, RZ ;  /* 0xffffff810c067810 */ /* 0x000fc60007ffe0ff */
[----:B------:R-:W0:Y:S01]  /*0eb0*/  MUFU.RCP R10, R9 ;  /* 0x00000009000a7308 */ /* 0x000e220000001000 */
[----:B------:R-:W-:Y:S01]  /*0ec0*/  FADD.FTZ R11, -R9, -RZ ;  /* 0x800000ff090b7221 */ /* 0x000fe20000010100 */
[C---:B------:R-:W-:Y:S01]  /*0ed0*/  IMAD R0, R6.reuse, -0x800000, R3 ;  /* 0xff80000006007824 */ /* 0x040fe200078e0203 */
[----:B------:R-:W-:-:S05]  /*0ee0*/  IADD3 R7, PT, PT, R6, 0x7f, -R7 ;  /* 0x0000007f06077810 */ /* 0x000fca0007ffe807 */
[----:B------:R-:W-:Y:S02]  /*0ef0*/  IMAD.IADD R7, R7, 0x1, R8 ;  /* 0x0000000107077824 */ /* 0x000fe400078e0208 */
[----:B0-----:R-:W-:-:S04]  /*0f00*/  FFMA R13, R10, R11, 1 ;  /* 0x3f8000000a0d7423 */ /* 0x001fc8000000000b */
[----:B------:R-:W-:-:S04]  /*0f10*/  FFMA R12, R10, R13, R10 ;  /* 0x0000000d0a0c7223 */ /* 0x000fc8000000000a */
[----:B------:R-:W-:-:S04]  /*0f20*/  FFMA R3, R0, R12, RZ ;  /* 0x0000000c00037223 */ /* 0x000fc800000000ff */
[----:B------:R-:W-:-:S04]  /*0f30*/  FFMA R10, R11, R3, R0 ;  /* 0x000000030b0a7223 */ /* 0x000fc80000000000 */
[----:B------:R-:W-:-:S04]  /*0f40*/  FFMA R13, R12, R10, R3 ;  /* 0x0000000a0c0d7223 */ /* 0x000fc80000000003 */
[----:B------:R-:W-:-:S04]  /*0f50*/  FFMA R10, R11, R13, R0 ;  /* 0x0000000d0b0a7223 */ /* 0x000fc80000000000 */
[----:B------:R-:W-:-:S05]  /*0f60*/  FFMA R0, R12, R10, R13 ;  /* 0x0000000a0c007223 */ /* 0x000fca000000000d */
[----:B------:R-:W-:-:S04]  /*0f70*/  SHF.R.U32.HI R3, RZ, 0x17, R0 ;  /* 0x00000017ff037819 */ /* 0x000fc80000011600 */
[----:B------:R-:W-:-:S05]  /*0f80*/  LOP3.LUT R3, R3, 0xff, RZ, 0xc0, !PT ;  /* 0x000000ff03037812 */ /* 0x000fca00078ec0ff */
[----:B------:R-:W-:-:S05]  /*0f90*/  IMAD.IADD R9, R3, 0x1, R7 ;  /* 0x0000000103097824 */ /* 0x000fca00078e0207 */
[----:B------:R-:W-:-:S04]  /*0fa0*/  IADD3 R3, PT, PT, R9, -0x1, RZ ;  /* 0xffffffff09037810 */ /* 0x000fc80007ffe0ff */
[----:B------:R-:W-:-:S13]  /*0fb0*/  ISETP.GE.U32.AND P0, PT, R3, 0xfe, PT ;  /* 0x000000fe0300780c */ /* 0x000fda0003f06070 */
[----:B------:R-:W-:Y:S05]  /*0fc0*/  @!P0 BRA `(.L_x_20) ;  /* 0x0000000000808947 */ /* 0x000fea0003800000 */
[----:B------:R-:W-:-:S13]  /*0fd0*/  ISETP.GT.AND P0, PT, R9, 0xfe, PT ;  /* 0x000000fe0900780c */ /* 0x000fda0003f04270 */
[----:B------:R-:W-:Y:S05]  /*0fe0*/  @P0 BRA `(.L_x_21) ;  /* 0x00000000006c0947 */ /* 0x000fea0003800000 */
[----:B------:R-:W-:-:S13]  /*0ff0*/  ISETP.GE.AND P0, PT, R9, 0x1, PT ;  /* 0x000000010900780c */ /* 0x000fda0003f06270 */
[----:B------:R-:W-:Y:S05]  /*1000*/  @P0 BRA `(.L_x_22) ;  /* 0x0000000000740947 */ /* 0x000fea0003800000 */
[----:B------:R-:W-:Y:S02]  /*1010*/  ISETP.GE.AND P0, PT, R9, -0x18, PT ;  /* 0xffffffe80900780c */ /* 0x000fe40003f06270 */
[----:B------:R-:W-:-:S11]  /*1020*/  LOP3.LUT R0, R0, 0x80000000, RZ, 0xc0, !PT ;  /* 0x8000000000007812 */ /* 0x000fd600078ec0ff */
[----:B------:R-:W-:Y:S05]  /*1030*/  @!P0 BRA `(.L_x_22) ;  /* 0x0000000000688947 */ /* 0x000fea0003800000 */
[CCC-:B------:R-:W-:Y:S01]  /*1040*/  FFMA.RZ R3, R12.reuse, R10.reuse, R13.reuse ;  /* 0x0000000a0c037223 */ /* 0x1c0fe2000000c00d */
[C---:B------:R-:W-:Y:S02]  /*1050*/  VIADD R8, R9.reuse, 0x20 ;  /* 0x0000002009087836 */ /* 0x040fe40000000000 */
[CCC-:B------:R-:W-:Y:S01]  /*1060*/  FFMA.RM R6, R12.reuse, R10.reuse, R13.reuse ;  /* 0x0000000a0c067223 */ /* 0x1c0fe2000000400d */
[----:B------:R-:W-:Y:S02]  /*1070*/  ISETP.NE.AND P2, PT, R9, RZ, PT ;  /* 0x000000ff0900720c */ /* 0x000fe40003f45270 */
[----:B------:R-:W-:Y:S01]  /*1080*/  LOP3.LUT R7, R3, 0x7fffff, RZ, 0xc0, !PT ;  /* 0x007fffff03077812 */ /* 0x000fe200078ec0ff */
[----:B------:R-:W-:Y:S01]  /*1090*/  FFMA.RP R3, R12, R10, R13 ;  /* 0x0000000a0c037223 */ /* 0x000fe2000000800d */
[----:B------:R-:W-:Y:S01]  /*10a0*/  ISETP.NE.AND P1, PT, R9, RZ, PT ;  /* 0x000000ff0900720c */ /* 0x000fe20003f25270 */
[----:B------:R-:W-:Y:S01]  /*10b0*/  IMAD.MOV R9, RZ, RZ, -R9 ;  /* 0x000000ffff097224 */ /* 0x000fe200078e0a09 */
[----:B------:R-:W-:-:S02]  /*10c0*/  LOP3.LUT R7, R7, 0x800000, RZ, 0xfc, !PT ;  /* 0x0080000007077812 */ /* 0x000fc400078efcff */
[----:B------:R-:W-:Y:S02]  /*10d0*/  FSETP.NEU.FTZ.AND P0, PT, R3, R6, PT ;  /* 0x000000060300720b */ /* 0x000fe40003f1d000 */
[----:B------:R-:W-:Y:S02]  /*10e0*/  SHF.L.U32 R8, R7, R8, RZ ;  /* 0x0000000807087219 */ /* 0x000fe400000006ff */
[----:B------:R-:W-:Y:S02]  /*10f0*/  SEL R6, R9, RZ, P2 ;  /* 0x000000ff09067207 */ /* 0x000fe40001000000 */
[----:B------:R-:W-:Y:S02]  /*1100*/  ISETP.NE.AND P1, PT, R8, RZ, P1 ;  /* 0x000000ff0800720c */ /* 0x000fe40000f25270 */
[----:B------:R-:W-:Y:S02]  /*1110*/  SHF.R.U32.HI R6, RZ, R6, R7 ;  /* 0x00000006ff067219 */ /* 0x000fe40000011607 */
[----:B------:R-:W-:-:S02]  /*1120*/  PLOP3.LUT P0, PT, P0, P1, PT, 0xf8, 0x8f ;  /* 0x00000000008f781c */ /* 0x000fc40000703f70 */
[----:B------:R-:W-:Y:S02]  /*1130*/  SHF.R.U32.HI R8, RZ, 0x1, R6 ;  /* 0x00000001ff087819 */ /* 0x000fe40000011606 */
[----:B------:R-:W-:-:S04]  /*1140*/  SEL R3, RZ, 0x1, !P0 ;  /* 0x00000001ff037807 */ /* 0x000fc80004000000 */
[----:B------:R-:W-:-:S04]  /*1150*/  LOP3.LUT R3, R3, 0x1, R8, 0xf8, !PT ;  /* 0x0000000103037812 */ /* 0x000fc800078ef808 */
[----:B------:R-:W-:-:S04]  /*1160*/  LOP3.LUT R3, R3, R6, RZ, 0xc0, !PT ;  /* 0x0000000603037212 */ /* 0x000fc800078ec0ff */
[----:B------:R-:W-:-:S04]  /*1170*/  IADD3 R3, PT, PT, R8, R3, RZ ;  /* 0x0000000308037210 */ /* 0x000fc80007ffe0ff */
[----:B------:R-:W-:Y:S01]  /*1180*/  LOP3.LUT R0, R3, R0, RZ, 0xfc, !PT ;  /* 0x0000000003007212 */ /* 0x000fe200078efcff */
[----:B------:R-:W-:Y:S06]  /*1190*/  BRA `(.L_x_22) ;  /* 0x0000000000107947 */ /* 0x000fec0003800000 */
.L_x_21:
[----:B------:R-:W-:-:S04]  /*11a0*/  LOP3.LUT R0, R0, 0x80000000, RZ, 0xc0, !PT ;  /* 0x8000000000007812 */ /* 0x000fc800078ec0ff */
[----:B------:R-:W-:Y:S01]  /*11b0*/  LOP3.LUT R0, R0, 0x7f800000, RZ, 0xfc, !PT ;  /* 0x7f80000000007812 */ /* 0x000fe200078efcff */
[----:B------:R-:W-:Y:S06]  /*11c0*/  BRA `(.L_x_22) ;  /* 0x0000000000047947 */ /* 0x000fec0003800000 */
.L_x_20:
[----:B------:R-:W-:-:S07]  /*11d0*/  IMAD R0, R7, 0x800000, R0 ;  /* 0x0080000007007824 */ /* 0x000fce00078e0200 */
.L_x_22:
[----:B------:R-:W-:Y:S05]  /*11e0*/  BSYNC.RECONVERGENT B2 ;  /* 0x0000000000027941 */ /* 0x000fea0003800200 */
.L_x_19:
[----:B------:R-:W-:Y:S05]  /*11f0*/  BRA `(.L_x_23) ;  /* 0x0000000000207947 */ /* 0x000fea0003800000 */
.L_x_18:
[----:B------:R-:W-:-:S04]  /*1200*/  LOP3.LUT R0, R6, 0x80000000, R3, 0x48, !PT ;  /* 0x8000000006007812 */ /* 0x000fc800078e4803 */
[----:B------:R-:W-:Y:S01]  /*1210*/  LOP3.LUT R0, R0, 0x7f800000, RZ, 0xfc, !PT ;  /* 0x7f80000000007812 */ /* 0x000fe200078efcff */
[----:B------:R-:W-:Y:S06]  /*1220*/  BRA `(.L_x_23) ;  /* 0x0000000000147947 */ /* 0x000fec0003800000 */
.L_x_17:
[----:B------:R-:W-:Y:S01]  /*1230*/  LOP3.LUT R0, R6, 0x80000000, R3, 0x48, !PT ;  /* 0x8000000006007812 */ /* 0x000fe200078e4803 */
[----:B------:R-:W-:Y:S06]  /*1240*/  BRA `(.L_x_23) ;  /* 0x00000000000c7947 */ /* 0x000fec0003800000 */
.L_x_16:
[----:B------:R-:W0:Y:S01]  /*1250*/  MUFU.RSQ R0, -QNAN ;  /* 0xffc0000000007908 */ /* 0x000e220000001400 */
[----:B------:R-:W-:Y:S05]  /*1260*/  BRA `(.L_x_23) ;  /* 0x0000000000047947 */ /* 0x000fea0003800000 */
.L_x_15:
[----:B------:R-:W-:-:S07]  /*1270*/  FADD.FTZ R0, R3, R0 ;  /* 0x0000000003007221 */ /* 0x000fce0000010000 */
.L_x_23:
[----:B------:R-:W-:Y:S05]  /*1280*/  BSYNC.RECONVERGENT B1 ;  /* 0x0000000000017941 */ /* 0x000fea0003800200 */
.L_x_13:
[----:B------:R-:W-:-:S04]  /*1290*/  HFMA2 R3, -RZ, RZ, 0, 0 ;  /* 0x00000000ff037431 */ /* 0x000fc800000001ff */
[----:B0-----:R-:W-:Y:S05]  /*12a0*/  RET.REL.NODEC R2 `(_Z12gpu_version2IfEvPKT_PS0_S2_iii) ;  /* 0xffffffec02547950 */ /* 0x001fea0003c3ffff */
.L_x_24:
[----:B------:R-:W-:-:S00]  /*12b0*/  BRA `(.L_x_24) ;  /* 0xfffffffc00fc7947 */ /* 0x000fc0000383ffff */
[----:B------:R-:W-:-:S00]  /*12c0*/  NOP ;  /* 0x0000000000007918 */ /* 0x000fc00000000000 */
        /* <DEDUP_REMOVED lines=11> */
.L_x_25:


//--------------------- .nv.shared._Z12gpu_version2IfEvPKT_PS0_S2_iii --------------------------
	.section	.nv.shared._Z12gpu_version2IfEvPKT_PS0_S2_iii,"aw",@nobits
	.sectionflags	@""
	.align	4
.nv.shared._Z12gpu_version2IfEvPKT_PS0_S2_iii:
	.zero		5120


//--------------------- .nv.shared.reserved.0     --------------------------
	.section	.nv.shared.reserved.0,"aw",@nobits
	.weak		__nv_reservedSMEM_offset_0_alias
	.size		__nv_reservedSMEM_offset_0_alias, 0, 64
	.other		__nv_reservedSMEM_offset_0_alias,@"STO_CUDA_RESERVED_SHARED STV_DEFAULT"
__nv_reservedSMEM_offset_0_alias:
	.zero		0
	.zero		64


//--------------------- .nv.constant0._Z12gpu_version2IfEvPKT_PS0_S2_iii --------------------------
	.section	.nv.constant0._Z12gpu_version2IfEvPKT_PS0_S2_iii,"a",@progbits
	.sectionflags	@""
	.align	4
.nv.constant0._Z12gpu_version2IfEvPKT_PS0_S2_iii:
	.zero		932


//--------------------- SYMBOLS --------------------------

	.type		.nv.reservedSmem.offset0,@object
	.size		.nv.reservedSmem.offset0,0x4
	.type		.nv.reservedSmem.cap,@object
	.size		.nv.reservedSmem.cap,0x4
